	.headerflags	@"EF_CUDA_TEXMODE_UNIFIED EF_CUDA_64BIT_ADDRESS EF_CUDA_ACCELERATORS EF_CUDA_SM90 EF_CUDA_VIRTUAL_SM(EF_CUDA_SM90)"
	.elftype	@"ET_EXEC"


//--------------------- .nv.info                  --------------------------
	.section	.nv.info,"",@"SHT_CUDA_INFO"
	.align	4


	//----- nvinfo : EIATTR_REGCOUNT
	.align		4
        /*0000*/ 	.byte	0x04, 0x2f
        /*0002*/ 	.short	(.L_3 - .L_2)
	.align		4
.L_2:
        /*0004*/ 	.word	index@(triton_poi_fused__native_batch_norm_legit_no_training_add_relu_17)
        /*0008*/ 	.word	0x0000002c


	//----- nvinfo : EIATTR_MIN_STACK_SIZE
	.align		4
.L_3:
        /*000c*/ 	.byte	0x04, 0x12
        /*000e*/ 	.short	(.L_5 - .L_4)
	.align		4
.L_4:
        /*0010*/ 	.word	index@(triton_poi_fused__native_batch_norm_legit_no_training_add_relu_17)
        /*0014*/ 	.word	0x00000000


	//----- nvinfo : EIATTR_FRAME_SIZE
	.align		4
.L_5:
        /*0018*/ 	.byte	0x04, 0x11
        /*001a*/ 	.short	(.L_7 - .L_6)
	.align		4
.L_6:
        /*001c*/ 	.word	index@(triton_poi_fused__native_batch_norm_legit_no_training_add_relu_17)
        /*0020*/ 	.word	0x00000000


	//----- nvinfo : EIATTR_MIN_STACK_SIZE
	.align		4
.L_7:
        /*0024*/ 	.byte	0x04, 0x12
        /*0026*/ 	.short	(.L_9 - .L_8)
	.align		4
.L_8:
        /*0028*/ 	.word	index@(triton_poi_fused__native_batch_norm_legit_no_training_add_relu_17)
        /*002c*/ 	.word	0x00000000
.L_9:


//--------------------- .nv.info.triton_poi_fused__native_batch_norm_legit_no_training_add_relu_17 --------------------------
	.section	.nv.info.triton_poi_fused__native_batch_norm_legit_no_training_add_relu_17,"",@"SHT_CUDA_INFO"
	.sectionflags	@""
	.align	4


	//----- nvinfo : EIATTR_CUDA_API_VERSION
	.align		4
        /*0000*/ 	.byte	0x04, 0x37
        /*0002*/ 	.short	(.L_11 - .L_10)
.L_10:
        /*0004*/ 	.word	0x0000007c


	//----- nvinfo : EIATTR_KPARAM_INFO
	.align		4
.L_11:
        /*0008*/ 	.byte	0x04, 0x17
        /*000a*/ 	.short	(.L_13 - .L_12)
.L_12:
        /*000c*/ 	.word	0x00000000
        /*0010*/ 	.short	0x0009
        /*0012*/ 	.short	0x0044
        /*0014*/ 	.byte	0x00, 0xf0, 0x11, 0x00


	//----- nvinfo : EIATTR_KPARAM_INFO
	.align		4
.L_13:
        /*0018*/ 	.byte	0x04, 0x17
        /*001a*/ 	.short	(.L_15 - .L_14)
.L_14:
        /*001c*/ 	.word	0x00000000
        /*0020*/ 	.short	0x0008
        /*0022*/ 	.short	0x0040
        /*0024*/ 	.byte	0x00, 0xf0, 0x11, 0x00


	//----- nvinfo : EIATTR_KPARAM_INFO
	.align		4
.L_15:
        /*0028*/ 	.byte	0x04, 0x17
        /*002a*/ 	.short	(.L_17 - .L_16)
.L_16:
        /*002c*/ 	.word	0x00000000
        /*0030*/ 	.short	0x0007
        /*0032*/ 	.short	0x0038
        /*0034*/ 	.byte	0x00, 0xf4, 0x21, 0x00


	//----- nvinfo : EIATTR_KPARAM_INFO
	.align		4
.L_17:
        /*0038*/ 	.byte	0x04, 0x17
        /*003a*/ 	.short	(.L_19 - .L_18)
.L_18:
        /*003c*/ 	.word	0x00000000
        /*0040*/ 	.short	0x0006
        /*0042*/ 	.short	0x0030
        /*0044*/ 	.byte	0x00, 0xf4, 0x21, 0x00


	//----- nvinfo : EIATTR_KPARAM_INFO
	.align		4
.L_19:
        /*0048*/ 	.byte	0x04, 0x17
        /*004a*/ 	.short	(.L_21 - .L_20)
.L_20:
        /*004c*/ 	.word	0x00000000
        /*0050*/ 	.short	0x0005
        /*0052*/ 	.short	0x0028
        /*0054*/ 	.byte	0x00, 0xf4, 0x21, 0x00


	//----- nvinfo : EIATTR_KPARAM_INFO
	.align		4
.L_21:
        /*0058*/ 	.byte	0x04, 0x17
        /*005a*/ 	.short	(.L_23 - .L_22)
.L_22:
        /*005c*/ 	.word	0x00000000
        /*0060*/ 	.short	0x0004
        /*0062*/ 	.short	0x0020
        /*0064*/ 	.byte	0x00, 0xf4, 0x21, 0x00


	//----- nvinfo : EIATTR_KPARAM_INFO
	.align		4
.L_23:
        /*0068*/ 	.byte	0x04, 0x17
        /*006a*/ 	.short	(.L_25 - .L_24)
.L_24:
        /*006c*/ 	.word	0x00000000
        /*0070*/ 	.short	0x0003
        /*0072*/ 	.short	0x0018
        /*0074*/ 	.byte	0x00, 0xf4, 0x21, 0x00


	//----- nvinfo : EIATTR_KPARAM_INFO
	.align		4
.L_25:
        /*0078*/ 	.byte	0x04, 0x17
        /*007a*/ 	.short	(.L_27 - .L_26)
.L_26:
        /*007c*/ 	.word	0x00000000
        /*0080*/ 	.short	0x0002
        /*0082*/ 	.short	0x0010
        /*0084*/ 	.byte	0x00, 0xf4, 0x21, 0x00


	//----- nvinfo : EIATTR_KPARAM_INFO
	.align		4
.L_27:
        /*0088*/ 	.byte	0x04, 0x17
        /*008a*/ 	.short	(.L_29 - .L_28)
.L_28:
        /*008c*/ 	.word	0x00000000
        /*0090*/ 	.short	0x0001
        /*0092*/ 	.short	0x0008
        /*0094*/ 	.byte	0x00, 0xf4, 0x21, 0x00


	//----- nvinfo : EIATTR_KPARAM_INFO
	.align		4
.L_29:
        /*0098*/ 	.byte	0x04, 0x17
        /*009a*/ 	.short	(.L_31 - .L_30)
.L_30:
        /*009c*/ 	.word	0x00000000
        /*00a0*/ 	.short	0x0000
        /*00a2*/ 	.short	0x0000
        /*00a4*/ 	.byte	0x00, 0xf4, 0x21, 0x00


	//----- nvinfo : EIATTR_SPARSE_MMA_MASK
	.align		4
.L_31:
        /*00a8*/ 	.byte	0x03, 0x50
        /*00aa*/ 	.short	0x0000


	//----- nvinfo : EIATTR_MAXREG_COUNT
	.align		4
        /*00ac*/ 	.byte	0x03, 0x1b
        /*00ae*/ 	.short	0x00ff


	//----- nvinfo : EIATTR_EXIT_INSTR_OFFSETS
	.align		4
        /*00b0*/ 	.byte	0x04, 0x1c
        /*00b2*/ 	.short	(.L_33 - .L_32)


	//   ....[0]....
.L_32:
        /*00b4*/ 	.word	0x000019c0


	//   ....[1]....
        /*00b8*/ 	.word	0x00001a00


	//----- nvinfo : EIATTR_REQNTID
	.align		4
.L_33:
        /*00bc*/ 	.byte	0x04, 0x10
        /*00be*/ 	.short	(.L_35 - .L_34)
.L_34:
        /*00c0*/ 	.word	0x00000100
        /*00c4*/ 	.word	0x00000001
        /*00c8*/ 	.word	0x00000001


	//----- nvinfo : EIATTR_CBANK_PARAM_SIZE
	.align		4
.L_35:
        /*00cc*/ 	.byte	0x03, 0x19
        /*00ce*/ 	.short	0x0048


	//----- nvinfo : EIATTR_PARAM_CBANK
	.align		4
        /*00d0*/ 	.byte	0x04, 0x0a
        /*00d2*/ 	.short	(.L_37 - .L_36)
	.align		4
.L_36:
        /*00d4*/ 	.word	index@(.nv.constant0.triton_poi_fused__native_batch_norm_legit_no_training_add_relu_17)
        /*00d8*/ 	.short	0x0210
        /*00da*/ 	.short	0x0048


	//----- nvinfo : EIATTR_SW_WAR
	.align		4
.L_37:
        /*00dc*/ 	.byte	0x04, 0x36
        /*00de*/ 	.short	(.L_39 - .L_38)
.L_38:
        /*00e0*/ 	.word	0x00000008
.L_39:


//--------------------- .nv.callgraph             --------------------------
	.section	.nv.callgraph,"",@"SHT_CUDA_CALLGRAPH"
	.align	4
	.sectionentsize	8
	.align		4
        /*0000*/ 	.word	0x00000000
	.align		4
        /*0004*/ 	.word	0xffffffff
	.align		4
        /*0008*/ 	.word	0x00000000
	.align		4
        /*000c*/ 	.word	0xfffffffe
	.align		4
        /*0010*/ 	.word	0x00000000
	.align		4
        /*0014*/ 	.word	0xfffffffd
	.align		4
        /*0018*/ 	.word	0x00000000
	.align		4
        /*001c*/ 	.word	0xfffffffc


//--------------------- .nv.constant4             --------------------------
	.section	.nv.constant4,"a",@progbits
	.align	8
	.align		8
.nv.constant4:
        /*0000*/ 	.dword	_$_str
	.align		8
        /*0008*/ 	.dword	_$_str_$_2


//--------------------- .text.triton_poi_fused__native_batch_norm_legit_no_training_add_relu_17 --------------------------
	.section	.text.triton_poi_fused__native_batch_norm_legit_no_training_add_relu_17,"ax",@progbits
	.sectionflags	@"SHF_BARRIERS=1"
	.align	128
        .global         triton_poi_fused__native_batch_norm_legit_no_training_add_relu_17
        .type           triton_poi_fused__native_batch_norm_legit_no_training_add_relu_17,@function
        .size           triton_poi_fused__native_batch_norm_legit_no_training_add_relu_17,(.L_x_1 - triton_poi_fused__native_batch_norm_legit_no_training_add_relu_17)
        .other          triton_poi_fused__native_batch_norm_legit_no_training_add_relu_17,@"STO_CUDA_ENTRY STV_DEFAULT"
triton_poi_fused__native_batch_norm_legit_no_training_add_relu_17:
.text.triton_poi_fused__native_batch_norm_legit_no_training_add_relu_17:
[----:B------:R-:W0:Y:S01]  /*0000*/  LDC R1, c[0x0][0x28] ;  /* 0x00000a00ff017b82 */ /* 0x000e220000000800 */
[----:B------:R-:W1:Y:S07]  /*0010*/  S2R R33, SR_CTAID.Y ;  /* 0x0000000000217919 */ /* 0x000e6e0000002600 */
[----:B------:R-:W2:Y:S01]  /*0020*/  LDC.64 R20, c[0x0][0x210] ;  /* 0x00008400ff147b82 */ /* 0x000ea20000000a00 */
[----:B------:R-:W-:Y:S01]  /*0030*/  ULDC.64 UR6, c[0x0][0x208] ;  /* 0x0000820000067ab9 */ /* 0x000fe20000000a00 */
[----:B------:R-:W-:Y:S01]  /*0040*/  CS2R R8, SRZ ;  /* 0x0000000000087805 */ /* 0x000fe2000001ff00 */
[----:B------:R-:W3:Y:S01]  /*0050*/  S2R R32, SR_TID.X ;  /* 0x0000000000207919 */ /* 0x000ee20000002100 */
[----:B------:R-:W4:Y:S04]  /*0060*/  S2R R29, SR_CTAID.X ;  /* 0x00000000001d7919 */ /* 0x000f280000002500 */
[----:B------:R-:W5:Y:S08]  /*0070*/  LDC.64 R24, c[0x0][0x218] ;  /* 0x00008600ff187b82 */ /* 0x000f700000000a00 */
[----:B------:R-:W2:Y:S01]  /*0080*/  LDC.64 R34, c[0x0][0x220] ;  /* 0x00008800ff227b82 */ /* 0x000ea20000000a00 */
[----:B------:R-:W-:-:S02]  /*0090*/  CS2R R14, SRZ ;  /* 0x00000000000e7805 */ /* 0x000fc4000001ff00 */
[----:B------:R-:W-:-:S05]  /*00a0*/  CS2R R16, SRZ ;  /* 0x0000000000107805 */ /* 0x000fca000001ff00 */
[----:B------:R-:W2:Y:S01]  /*00b0*/  LDC.64 R38, c[0x0][0x230] ;  /* 0x00008c00ff267b82 */ /* 0x000ea20000000a00 */
[----:B-1----:R-:W-:Y:S02]  /*00c0*/  IMAD.SHL.U32 R33, R33, 0x10, RZ ;  /* 0x0000001021217824 */ /* 0x002fe400078e00ff */
[C---:B---3--:R-:W-:Y:S01]  /*00d0*/  IMAD.SHL.U32 R26, R32.reuse, 0x4, RZ ;  /* 0x00000004201a7824 */ /* 0x048fe200078e00ff */
[----:B------:R-:W-:Y:S02]  /*00e0*/  SHF.R.U32.HI R2, RZ, 0x2, R32 ;  /* 0x00000002ff027819 */ /* 0x000fe40000011620 */
[----:B------:R-:W-:Y:S02]  /*00f0*/  LOP3.LUT R0, R32, 0xc0, RZ, 0xc0, !PT ;  /* 0x000000c020007812 */ /* 0x000fe400078ec0ff */
[----:B------:R-:W-:Y:S02]  /*0100*/  LOP3.LUT R31, R33, 0xc, R26, 0xf8, !PT ;  /* 0x0000000c211f7812 */ /* 0x000fe400078ef81a */
[----:B------:R-:W-:-:S02]  /*0110*/  SGXT.U32 R2, R2, 0x4 ;  /* 0x000000040202781a */ /* 0x000fc40000000000 */
[----:B------:R-:W-:Y:S01]  /*0120*/  SHF.R.U32.HI R3, RZ, 0x2, R0 ;  /* 0x00000002ff037819 */ /* 0x000fe20000011600 */
[----:B----4-:R-:W-:Y:S01]  /*0130*/  IMAD.SHL.U32 R0, R29, 0x100, RZ ;  /* 0x000001001d007824 */ /* 0x010fe200078e00ff */
[----:B------:R-:W-:Y:S02]  /*0140*/  SHF.R.S32.HI R4, RZ, 0x1f, R31 ;  /* 0x0000001fff047819 */ /* 0x000fe4000001141f */
[----:B------:R-:W-:Y:S02]  /*0150*/  LOP3.LUT R3, R3, R2, RZ, 0xfc, !PT ;  /* 0x0000000203037212 */ /* 0x000fe400078efcff */
[----:B------:R-:W-:Y:S02]  /*0160*/  LEA.HI R4, R4, R31, RZ, 0x7 ;  /* 0x0000001f04047211 */ /* 0x000fe400078f38ff */
[----:B------:R-:W-:Y:S02]  /*0170*/  LOP3.LUT R28, R0, R3, RZ, 0xfc, !PT ;  /* 0x00000003001c7212 */ /* 0x000fe400078efcff */
[----:B------:R-:W-:-:S02]  /*0180*/  LOP3.LUT R2, R0, 0x40, R3, 0xfe, !PT ;  /* 0x0000004000027812 */ /* 0x000fc400078efe03 */
[----:B------:R-:W-:Y:S02]  /*0190*/  LOP3.LUT R12, R0, 0x80, R3, 0xfe, !PT ;  /* 0x00000080000c7812 */ /* 0x000fe400078efe03 */
[----:B------:R-:W-:Y:S01]  /*01a0*/  LOP3.LUT R0, R0, 0xc0, R3, 0xfe, !PT ;  /* 0x000000c000007812 */ /* 0x000fe200078efe03 */
[C---:B------:R-:W-:Y:S01]  /*01b0*/  IMAD.SHL.U32 R3, R4.reuse, 0x400, RZ ;  /* 0x0000040004037824 */ /* 0x040fe200078e00ff */
[----:B------:R-:W-:Y:S02]  /*01c0*/  LOP3.LUT R6, R4, 0xffffff80, RZ, 0xc0, !PT ;  /* 0xffffff8004067812 */ /* 0x000fe400078ec0ff */
[----:B------:R-:W-:Y:S02]  /*01d0*/  CS2R R4, SRZ ;  /* 0x0000000000047805 */ /* 0x000fe4000001ff00 */
[----:B------:R-:W-:Y:S02]  /*01e0*/  ISETP.GE.AND P0, PT, R31, 0x200, PT ;  /* 0x000002001f00780c */ /* 0x000fe40003f06270 */
[----:B------:R-:W-:Y:S01]  /*01f0*/  LOP3.LUT R10, R3, 0xfffe0000, RZ, 0xc0, !PT ;  /* 0xfffe0000030a7812 */ /* 0x000fe200078ec0ff */
[----:B------:R-:W-:Y:S01]  /*0200*/  IMAD.IADD R31, R31, 0x1, -R6 ;  /* 0x000000011f1f7824 */ /* 0x000fe200078e0a06 */
[----:B------:R-:W-:-:S02]  /*0210*/  ISETP.LT.AND P4, PT, R28, 0x400, !P0 ;  /* 0x000004001c00780c */ /* 0x000fc40004781270 */
[----:B------:R-:W-:Y:S02]  /*0220*/  CS2R R6, SRZ ;  /* 0x0000000000067805 */ /* 0x000fe4000001ff00 */
[----:B------:R-:W-:Y:S01]  /*0230*/  ISETP.LT.AND P2, PT, R12, 0x400, !P0 ;  /* 0x000004000c00780c */ /* 0x000fe20004741270 */
[----:B------:R-:W-:Y:S01]  /*0240*/  IMAD.IADD R13, R31, 0x1, R10 ;  /* 0x000000011f0d7824 */ /* 0x000fe200078e020a */
[----:B------:R-:W-:Y:S02]  /*0250*/  ISETP.LT.AND P1, PT, R0, 0x400, !P0 ;  /* 0x000004000000780c */ /* 0x000fe40004721270 */
[----:B------:R-:W-:Y:S01]  /*0260*/  ISETP.LT.AND P3, PT, R2, 0x400, !P0 ;  /* 0x000004000200780c */ /* 0x000fe20004761270 */
[--C-:B------:R-:W-:Y:S01]  /*0270*/  IMAD R28, R28, 0x80, R13.reuse ;  /* 0x000000801c1c7824 */ /* 0x100fe200078e020d */
[----:B------:R-:W-:Y:S01]  /*0280*/  LOP3.LUT R26, R26, 0xfc, RZ, 0xc0, !PT ;  /* 0x000000fc1a1a7812 */ /* 0x000fe200078ec0ff */
[----:B------:R-:W-:Y:S01]  /*0290*/  IMAD R3, R2, 0x80, R13 ;  /* 0x0000008002037824 */ /* 0x000fe200078e020d */
[----:B------:R-:W-:Y:S01]  /*02a0*/  CS2R R10, SRZ ;  /* 0x00000000000a7805 */ /* 0x000fe2000001ff00 */
[----:B--2---:R-:W-:Y:S01]  /*02b0*/  IMAD.WIDE R18, R28, 0x4, R20 ;  /* 0x000000041c127825 */ /* 0x004fe200078e0214 */
[----:B------:R-:W-:-:S03]  /*02c0*/  P2R R30, PR, RZ, 0x10 ;  /* 0x00000010ff1e7803 */ /* 0x000fc60000000000 */
[--C-:B------:R-:W-:Y:S01]  /*02d0*/  IMAD R2, R12, 0x80, R13.reuse ;  /* 0x000000800c027824 */ /* 0x100fe200078e020d */
[----:B------:R1:W2:Y:S01]  /*02e0*/  @P4 LDG.E.EL.128 R4, desc[UR6][R18.64] ;  /* 0x0000000612044981 */ /* 0x0002a2000c2e1d00 */
[----:B------:R-:W-:Y:S01]  /*02f0*/  IMAD R0, R0, 0x80, R13 ;  /* 0x0000008000007824 */ /* 0x000fe200078e020d */
[----:B------:R-:W-:Y:S01]  /*0300*/  CS2R R12, SRZ ;  /* 0x00000000000c7805 */ /* 0x000fe2000001ff00 */
[----:B------:R-:W-:-:S04]  /*0310*/  IMAD.WIDE R36, R3, 0x4, R20 ;  /* 0x0000000403247825 */ /* 0x000fc800078e0214 */
[----:B------:R-:W-:-:S04]  /*0320*/  IMAD.WIDE R22, R2, 0x4, R20 ;  /* 0x0000000402167825 */ /* 0x000fc800078e0214 */
[----:B-----5:R-:W-:Y:S01]  /*0330*/  IMAD.WIDE R24, R31, 0x4, R24 ;  /* 0x000000041f187825 */ /* 0x020fe200078e0218 */
[----:B-1----:R-:W-:Y:S01]  /*0340*/  CS2R R18, SRZ ;  /* 0x0000000000127805 */ /* 0x002fe2000001ff00 */
[----:B------:R1:W3:Y:S02]  /*0350*/  @P2 LDG.E.EL.128 R12, desc[UR6][R22.64] ;  /* 0x00000006160c2981 */ /* 0x0002e4000c2e1d00 */
[----:B------:R-:W-:Y:S01]  /*0360*/  IMAD.WIDE R20, R0, 0x4, R20 ;  /* 0x0000000400147825 */ /* 0x000fe200078e0214 */
[----:B------:R-:W-:Y:S01]  /*0370*/  PRMT R29, R26, 0x6540, R29 ;  /* 0x000065401a1d7816 */ /* 0x000fe2000000001d */
[----:B------:R-:W4:Y:S04]  /*0380*/  @P3 LDG.E.EL.128 R8, desc[UR6][R36.64] ;  /* 0x0000000624083981 */ /* 0x000f28000c2e1d00 */
[----:B------:R5:W2:Y:S01]  /*0390*/  @P1 LDG.E.EL.128 R16, desc[UR6][R20.64] ;  /* 0x0000000614101981 */ /* 0x000aa2000c2e1d00 */
[----:B-1----:R-:W-:-:S02]  /*03a0*/  CS2R R22, SRZ ;  /* 0x0000000000167805 */ /* 0x002fc4000001ff00 */
[----:B------:R-:W-:Y:S02]  /*03b0*/  CS2R R26, SRZ ;  /* 0x00000000001a7805 */ /* 0x000fe4000001ff00 */
[----:B0----5:R-:W-:Y:S01]  /*03c0*/  CS2R R20, SRZ ;  /* 0x0000000000147805 */ /* 0x021fe2000001ff00 */
[----:B------:R-:W-:-:S05]  /*03d0*/  IMAD.WIDE R34, R31, 0x4, R34 ;  /* 0x000000041f227825 */ /* 0x000fca00078e0222 */
[----:B------:R0:W4:Y:S02]  /*03e0*/  @!P0 LDG.E.EL.128 R20, desc[UR6][R24.64] ;  /* 0x0000000618148981 */ /* 0x000124000c2e1d00 */
[----:B0-----:R-:W-:-:S06]  /*03f0*/  CS2R R24, SRZ ;  /* 0x0000000000187805 */ /* 0x001fcc000001ff00 */
[----:B------:R-:W5:Y:S01]  /*0400*/  @!P0 LDG.E.EL.128 R24, desc[UR6][R34.64] ;  /* 0x0000000622188981 */ /* 0x000f62000c2e1d00 */
[----:B------:R-:W-:-:S04]  /*0410*/  IMAD.WIDE R38, R31, 0x4, R38 ;  /* 0x000000041f267825 */ /* 0x000fc800078e0226 */
[----:B-----5:R-:W-:-:S04]  /*0420*/  FADD R37, R24, 9.9999997473787516356e-06 ;  /* 0x3727c5ac18257421 */ /* 0x020fc80000000000 */
[----:B------:R-:W0:Y:S01]  /*0430*/  MUFU.SQRT R24, R37 ;  /* 0x0000002500187308 */ /* 0x000e220000002000 */
[----:B------:R-:W-:-:S07]  /*0440*/  FADD R25, R25, 9.9999997473787516356e-06 ;  /* 0x3727c5ac19197421 */ /* 0x000fce0000000000 */
[----:B------:R-:W1:Y:S01]  /*0450*/  MUFU.SQRT R34, R25 ;  /* 0x0000001900227308 */ /* 0x000e620000002000 */
[----:B------:R-:W-:Y:S01]  /*0460*/  FADD R36, R26, 9.9999997473787516356e-06 ;  /* 0x3727c5ac1a247421 */ /* 0x000fe20000000000 */
[C---:B0-----:R-:W-:Y:S02]  /*0470*/  FSETP.GT.AND P5, PT, R24.reuse, 8.50705917302346158658e+37, PT ;  /* 0x7e8000001800780b */ /* 0x041fe40003fa4000 */
[----:B------:R-:W-:Y:S01]  /*0480*/  FSETP.GEU.AND P4, PT, R24, 1.175494350822287508e-38, PT ;  /* 0x008000001800780b */ /* 0x000fe20003f8e000 */
[----:B------:R-:W-:-:S03]  /*0490*/  IMAD.MOV.U32 R26, RZ, RZ, 0x3e800000 ;  /* 0x3e800000ff1a7424 */ /* 0x000fc600078e00ff */
[----:B------:R-:W0:Y:S02]  /*04a0*/  MUFU.SQRT R36, R36 ;  /* 0x0000002400247308 */ /* 0x000e240000002000 */
[----:B------:R-:W-:-:S05]  /*04b0*/  FSEL R35, R26, 1, P5 ;  /* 0x3f8000001a237808 */ /* 0x000fca0002800000 */
[----:B------:R-:W-:Y:S01]  /*04c0*/  @P5 FMUL R24, R24, 0.25 ;  /* 0x3e80000018185820 */ /* 0x000fe20000400000 */
[----:B-1----:R-:W-:Y:S01]  /*04d0*/  FSETP.GT.AND P5, PT, R34, 8.50705917302346158658e+37, PT ;  /* 0x7e8000002200780b */ /* 0x002fe20003fa4000 */
[----:B------:R-:W-:Y:S02]  /*04e0*/  @!P4 FMUL R35, R35, 16777216 ;  /* 0x4b8000002323c820 */ /* 0x000fe40000400000 */
[----:B------:R-:W-:Y:S01]  /*04f0*/  @!P4 FMUL R24, R24, 16777216 ;  /* 0x4b8000001818c820 */ /* 0x000fe20000400000 */
[----:B------:R-:W-:Y:S01]  /*0500*/  FSETP.GEU.AND P4, PT, R34, 1.175494350822287508e-38, PT ;  /* 0x008000002200780b */ /* 0x000fe20003f8e000 */
[----:B------:R-:W-:Y:S01]  /*0510*/  FADD R27, R27, 9.9999997473787516356e-06 ;  /* 0x3727c5ac1b1b7421 */ /* 0x000fe20000000000 */
[----:B----4-:R-:W-:Y:S01]  /*0520*/  FADD R25, -R20, R8 ;  /* 0x0000000814197221 */ /* 0x010fe20000000100 */
[----:B------:R-:W-:-:S04]  /*0530*/  FSEL R8, R26, 1, P5 ;  /* 0x3f8000001a087808 */ /* 0x000fc80002800000 */
[----:B------:R-:W1:Y:S02]  /*0540*/  MUFU.SQRT R27, R27 ;  /* 0x0000001b001b7308 */ /* 0x000e640000002000 */
[----:B------:R-:W-:Y:S01]  /*0550*/  @P5 FMUL R34, R34, 0.25 ;  /* 0x3e80000022225820 */ /* 0x000fe20000400000 */
[----:B0-----:R-:W-:-:S03]  /*0560*/  FSETP.GT.AND P5, PT, R36, 8.50705917302346158658e+37, PT ;  /* 0x7e8000002400780b */ /* 0x001fc60003fa4000 */
[----:B------:R-:W-:Y:S01]  /*0570*/  @!P4 FMUL R34, R34, 16777216 ;  /* 0x4b8000002222c820 */ /* 0x000fe20000400000 */
[----:B------:R-:W-:Y:S01]  /*0580*/  @!P4 FMUL R8, R8, 16777216 ;  /* 0x4b8000000808c820 */ /* 0x000fe20000400000 */
[----:B------:R-:W-:Y:S01]  /*0590*/  FSETP.GEU.AND P4, PT, R36, 1.175494350822287508e-38, PT ;  /* 0x008000002400780b */ /* 0x000fe20003f8e000 */
[C---:B--2---:R-:W-:Y:S01]  /*05a0*/  FADD R4, -R20.reuse, R4 ;  /* 0x0000000414047221 */ /* 0x044fe20000000100 */
[C---:B---3--:R-:W-:Y:S01]  /*05b0*/  FADD R12, -R20.reuse, R12 ;  /* 0x0000000c140c7221 */ /* 0x048fe20000000100 */
[----:B------:R-:W-:Y:S01]  /*05c0*/  FADD R16, -R20, R16 ;  /* 0x0000001014107221 */ /* 0x000fe20000000100 */
[C---:B------:R-:W-:Y:S01]  /*05d0*/  FADD R20, -R21.reuse, R9 ;  /* 0x0000000915147221 */ /* 0x040fe20000000100 */
[----:B------:R-:W-:Y:S01]  /*05e0*/  FSEL R9, R26, 1, P5 ;  /* 0x3f8000001a097808 */ /* 0x000fe20002800000 */
[C---:B------:R-:W-:Y:S01]  /*05f0*/  FADD R5, -R21.reuse, R5 ;  /* 0x0000000515057221 */ /* 0x040fe20000000100 */
[C---:B------:R-:W-:Y:S01]  /*0600*/  FADD R13, -R21.reuse, R13 ;  /* 0x0000000d150d7221 */ /* 0x040fe20000000100 */
[----:B------:R-:W-:Y:S01]  /*0610*/  FADD R17, -R21, R17 ;  /* 0x0000001115117221 */ /* 0x000fe20000000100 */
[----:B------:R-:W-:Y:S01]  /*0620*/  @P5 FMUL R36, R36, 0.25 ;  /* 0x3e80000024245820 */ /* 0x000fe20000400000 */
[----:B------:R0:W2:Y:S01]  /*0630*/  MUFU.RCP R37, R24 ;  /* 0x0000001800257308 */ /* 0x0000a20000001000 */
[----:B-1----:R-:W-:Y:S01]  /*0640*/  FSETP.GT.AND P5, PT, R27, 8.50705917302346158658e+37, PT ;  /* 0x7e8000001b00780b */ /* 0x002fe20003fa4000 */
[C---:B------:R-:W-:Y:S01]  /*0650*/  FADD R6, -R22.reuse, R6 ;  /* 0x0000000616067221 */ /* 0x040fe20000000100 */
[----:B------:R-:W-:Y:S01]  /*0660*/  FADD R21, -R22, R10 ;  /* 0x0000000a16157221 */ /* 0x000fe20000000100 */
[----:B------:R-:W-:Y:S01]  /*0670*/  @!P4 FMUL R36, R36, 16777216 ;  /* 0x4b8000002424c820 */ /* 0x000fe20000400000 */
[----:B------:R-:W-:Y:S01]  /*0680*/  @!P4 FMUL R9, R9, 16777216 ;  /* 0x4b8000000909c820 */ /* 0x000fe20000400000 */
[C---:B0-----:R-:W-:Y:S01]  /*0690*/  FADD R24, -R22.reuse, R14 ;  /* 0x0000000e16187221 */ /* 0x041fe20000000100 */
[----:B------:R-:W-:Y:S01]  /*06a0*/  FADD R22, -R22, R18 ;  /* 0x0000001216167221 */ /* 0x000fe20000000100 */
[----:B------:R-:W-:Y:S01]  /*06b0*/  FADD R18, -R23, R11 ;  /* 0x0000000b17127221 */ /* 0x000fe20000000100 */
[C---:B------:R-:W-:Y:S01]  /*06c0*/  FSETP.GEU.AND P4, PT, R27.reuse, 1.175494350822287508e-38, PT ;  /* 0x008000001b00780b */ /* 0x040fe20003f8e000 */
[----:B------:R-:W0:Y:S01]  /*06d0*/  LDC.64 R10, c[0x0][0x228] ;  /* 0x00008a00ff0a7b82 */ /* 0x000e220000000a00 */
[----:B------:R-:W-:Y:S03]  /*06e0*/  MUFU.RCP R34, R34 ;  /* 0x0000002200227308 */ /* 0x000fe60000001000 */
[----:B------:R-:W-:-:S05]  /*06f0*/  @P5 FMUL R27, R27, 0.25 ;  /* 0x3e8000001b1b5820 */ /* 0x000fca0000400000 */
[----:B------:R-:W1:Y:S03]  /*0700*/  MUFU.RCP R36, R36 ;  /* 0x0000002400247308 */ /* 0x000e660000001000 */
[----:B------:R-:W-:Y:S01]  /*0710*/  @!P4 FMUL R27, R27, 16777216 ;  /* 0x4b8000001b1bc820 */ /* 0x000fe20000400000 */
[C---:B------:R-:W-:Y:S01]  /*0720*/  FADD R14, -R23.reuse, R7 ;  /* 0x00000007170e7221 */ /* 0x040fe20000000100 */
[C---:B------:R-:W-:Y:S01]  /*0730*/  FADD R15, -R23.reuse, R15 ;  /* 0x0000000f170f7221 */ /* 0x040fe20000000100 */
[----:B------:R-:W-:Y:S02]  /*0740*/  FADD R19, -R23, R19 ;  /* 0x0000001317137221 */ /* 0x000fe40000000100 */
[----:B------:R3:W4:Y:S01]  /*0750*/  MUFU.RCP R23, R27 ;  /* 0x0000001b00177308 */ /* 0x0007220000001000 */
[----:B------:R-:W-:Y:S01]  /*0760*/  FSEL R7, R26, 1, P5 ;  /* 0x3f8000001a077808 */ /* 0x000fe20002800000 */
[----:B--2---:R-:W-:Y:S01]  /*0770*/  FMUL R37, R37, R35 ;  /* 0x0000002325257220 */ /* 0x004fe20000400000 */
[----:B-1----:R-:W-:Y:S01]  /*0780*/  FMUL R26, R36, R9 ;  /* 0x00000009241a7220 */ /* 0x002fe20000400000 */
[----:B---3--:R-:W-:Y:S01]  /*0790*/  FMUL R27, R34, R8 ;  /* 0x00000008221b7220 */ /* 0x008fe20000400000 */
[----:B0-----:R-:W-:Y:S01]  /*07a0*/  IMAD.WIDE R34, R31, 0x4, R10 ;  /* 0x000000041f227825 */ /* 0x001fe200078e020a */
[----:B------:R-:W-:-:S02]  /*07b0*/  CS2R R8, SRZ ;  /* 0x0000000000087805 */ /* 0x000fc4000001ff00 */
[----:B------:R-:W-:Y:S01]  /*07c0*/  CS2R R10, SRZ ;  /* 0x00000000000a7805 */ /* 0x000fe2000001ff00 */
[----:B------:R-:W-:Y:S01]  /*07d0*/  @!P4 FMUL R7, R7, 16777216 ;  /* 0x4b8000000707c820 */ /* 0x000fe20000400000 */
[C---:B------:R-:W-:Y:S01]  /*07e0*/  FMUL R22, R26.reuse, R22 ;  /* 0x000000161a167220 */ /* 0x040fe20000400000 */
[C---:B------:R-:W-:Y:S01]  /*07f0*/  FMUL R24, R26.reuse, R24 ;  /* 0x000000181a187220 */ /* 0x040fe20000400000 */
[C---:B------:R-:W-:Y:S01]  /*0800*/  FMUL R21, R26.reuse, R21 ;  /* 0x000000151a157220 */ /* 0x040fe20000400000 */
[----:B------:R-:W-:Y:S01]  /*0810*/  FMUL R20, R27, R20 ;  /* 0x000000141b147220 */ /* 0x000fe20000400000 */
[----:B------:R0:W2:Y:S01]  /*0820*/  @!P0 LDG.E.EL.128 R8, desc[UR6][R34.64] ;  /* 0x0000000622088981 */ /* 0x0000a2000c2e1d00 */
[----:B----4-:R-:W-:Y:S01]  /*0830*/  FMUL R23, R23, R7 ;  /* 0x0000000717177220 */ /* 0x010fe20000400000 */
[----:B------:R-:W-:Y:S01]  /*0840*/  FMUL R26, R26, R6 ;  /* 0x000000061a1a7220 */ /* 0x000fe20000400000 */
[----:B------:R-:W-:Y:S01]  /*0850*/  CS2R R6, SRZ ;  /* 0x0000000000067805 */ /* 0x000fe2000001ff00 */
[C---:B0-----:R-:W-:Y:S01]  /*0860*/  FMUL R34, R27.reuse, R17 ;  /* 0x000000111b227220 */ /* 0x041fe20000400000 */
[C---:B------:R-:W-:Y:S01]  /*0870*/  FMUL R35, R27.reuse, R13 ;  /* 0x0000000d1b237220 */ /* 0x040fe20000400000 */
[----:B------:R-:W-:Y:S01]  /*0880*/  FMUL R27, R27, R5 ;  /* 0x000000051b1b7220 */ /* 0x000fe20000400000 */
[----:B------:R-:W-:Y:S01]  /*0890*/  FMUL R17, R37, R4 ;  /* 0x0000000425117220 */ /* 0x000fe20000400000 */
[----:B------:R-:W-:-:S06]  /*08a0*/  CS2R R4, SRZ ;  /* 0x0000000000047805 */ /* 0x000fcc000001ff00 */
[----:B------:R0:W2:Y:S01]  /*08b0*/  @!P0 LDG.E.EL.128 R4, desc[UR6][R38.64] ;  /* 0x0000000626048981 */ /* 0x0000a2000c2e1d00 */
[----:B------:R-:W1:Y:S01]  /*08c0*/  S2R R31, SR_TID.X ;  /* 0x00000000001f7919 */ /* 0x000e620000002100 */
[C---:B------:R-:W-:Y:S01]  /*08d0*/  FMUL R13, R37.reuse, R12 ;  /* 0x0000000c250d7220 */ /* 0x040fe20000400000 */
[C---:B------:R-:W-:Y:S01]  /*08e0*/  FMUL R12, R37.reuse, R25 ;  /* 0x00000019250c7220 */ /* 0x040fe20000400000 */
[----:B------:R-:W-:Y:S01]  /*08f0*/  FMUL R16, R37, R16 ;  /* 0x0000001025107220 */ /* 0x000fe20000400000 */
[----:B------:R-:W3:Y:S01]  /*0900*/  S2UR UR5, SR_CgaCtaId ;  /* 0x00000000000579c3 */ /* 0x000ee20000008800 */
[----:B------:R-:W-:-:S04]  /*0910*/  SHF.R.U32.HI R32, RZ, 0x6, R32 ;  /* 0x00000006ff207819 */ /* 0x000fc80000011620 */
[----:B------:R-:W-:Y:S01]  /*0920*/  SGXT.U32 R32, R32, 0x2 ;  /* 0x000000022020781a */ /* 0x000fe20000000000 */
[C---:B------:R-:W-:Y:S01]  /*0930*/  FMUL R14, R23.reuse, R14 ;  /* 0x0000000e170e7220 */ /* 0x040fe20000400000 */
[----:B------:R-:W-:Y:S01]  /*0940*/  FMUL R18, R23, R18 ;  /* 0x0000001217127220 */ /* 0x000fe20000400000 */
[----:B------:R-:W-:Y:S01]  /*0950*/  UMOV UR4, 0x400 ;  /* 0x0000040000047882 */ /* 0x000fe20000000000 */
[----:B0-----:R-:W0:Y:S01]  /*0960*/  LDC.64 R38, c[0x0][0x238] ;  /* 0x00008e00ff267b82 */ /* 0x001e220000000a00 */
[----:B---3--:R-:W-:Y:S01]  /*0970*/  UPRMT UR4, UR5, 0x654, UR4 ;  /* 0x0000065405047896 */ /* 0x008fe20008000004 */
[----:B------:R-:W-:Y:S01]  /*0980*/  ISETP.GE.AND P0, PT, R29, 0x400, PT ;  /* 0x000004001d00780c */ /* 0x000fe20003f06270 */
[-CC-:B--2---:R-:W-:Y:S01]  /*0990*/  FFMA R17, R17, R8.reuse, R4.reuse ;  /* 0x0000000811117223 */ /* 0x184fe20000000004 */
[-CC-:B------:R-:W-:Y:S01]  /*09a0*/  FFMA R12, R12, R8.reuse, R4.reuse ;  /* 0x000000080c0c7223 */ /* 0x180fe20000000004 */
[-CC-:B------:R-:W-:Y:S01]  /*09b0*/  FFMA R13, R13, R8.reuse, R4.reuse ;  /* 0x000000080d0d7223 */ /* 0x180fe20000000004 */
[----:B------:R-:W-:Y:S01]  /*09c0*/  FFMA R4, R16, R8, R4 ;  /* 0x0000000810047223 */ /* 0x000fe20000000004 */
[-CC-:B------:R-:W-:Y:S01]  /*09d0*/  FFMA R25, R27, R9.reuse, R5.reuse ;  /* 0x000000091b197223 */ /* 0x180fe20000000005 */
[-CC-:B------:R-:W-:Y:S01]  /*09e0*/  FFMA R27, R20, R9.reuse, R5.reuse ;  /* 0x00000009141b7223 */ /* 0x180fe20000000005 */
[-CC-:B------:R-:W-:Y:S01]  /*09f0*/  FFMA R8, R35, R9.reuse, R5.reuse ;  /* 0x0000000923087223 */ /* 0x180fe20000000005 */
[----:B------:R-:W-:Y:S01]  /*0a00*/  FFMA R5, R34, R9, R5 ;  /* 0x0000000922057223 */ /* 0x000fe20000000005 */
[----:B-1----:R-:W-:-:S02]  /*0a10*/  LOP3.LUT R9, R31, 0xc0, RZ, 0xc0, !PT ;  /* 0x000000c01f097812 */ /* 0x002fc400078ec0ff */
[----:B------:R-:W-:Y:S02]  /*0a20*/  SHF.R.U32.HI R20, RZ, 0x2, R31 ;  /* 0x00000002ff147819 */ /* 0x000fe4000001161f */
[----:B------:R-:W-:Y:S02]  /*0a30*/  SHF.R.U32.HI R9, RZ, 0x2, R9 ;  /* 0x00000002ff097819 */ /* 0x000fe40000011609 */
[----:B------:R-:W-:Y:S01]  /*0a40*/  SGXT.U32 R20, R20, 0x4 ;  /* 0x000000041414781a */ /* 0x000fe20000000000 */
[-CC-:B------:R-:W-:Y:S01]  /*0a50*/  FFMA R34, R26, R10.reuse, R6.reuse ;  /* 0x0000000a1a227223 */ /* 0x180fe20000000006 */
[--C-:B------:R-:W-:Y:S02]  /*0a60*/  FFMA R24, R24, R10, R6.reuse ;  /* 0x0000000a18187223 */ /* 0x100fe40000000006 */
[----:B------:R-:W-:Y:S01]  /*0a70*/  LOP3.LUT R20, R9, R20, RZ, 0xfc, !PT ;  /* 0x0000001409147212 */ /* 0x000fe200078efcff */
[----:B------:R-:W-:Y:S01]  /*0a80*/  FFMA R9, R21, R10, R6 ;  /* 0x0000000a15097223 */ /* 0x000fe20000000006 */
[----:B------:R-:W-:-:S02]  /*0a90*/  IMAD.SHL.U32 R21, R31, 0x400, RZ ;  /* 0x000004001f157824 */ /* 0x000fc400078e00ff */
[----:B------:R-:W-:Y:S01]  /*0aa0*/  FFMA R10, R22, R10, R6 ;  /* 0x0000000a160a7223 */ /* 0x000fe20000000006 */
[----:B------:R-:W-:Y:S02]  /*0ab0*/  LOP3.LUT R26, R33, R32, RZ, 0xfc, !PT ;  /* 0x00000020211a7212 */ /* 0x000fe400078efcff */
[----:B------:R-:W-:Y:S02]  /*0ac0*/  LOP3.LUT R6, R33, 0x4, R32, 0xfe, !PT ;  /* 0x0000000421067812 */ /* 0x000fe400078efe20 */
[----:B------:R-:W-:Y:S01]  /*0ad0*/  LOP3.LUT R16, R33, 0x8, R32, 0xfe, !PT ;  /* 0x0000000821107812 */ /* 0x000fe200078efe20 */
[C---:B------:R-:W-:Y:S01]  /*0ae0*/  FMUL R22, R23.reuse, R19 ;  /* 0x0000001317167220 */ /* 0x040fe20000400000 */
[----:B------:R-:W-:Y:S01]  /*0af0*/  LOP3.LUT R33, R33, 0xc, R32, 0xfe, !PT ;  /* 0x0000000c21217812 */ /* 0x000fe200078efe20 */
[----:B------:R-:W-:Y:S01]  /*0b00*/  FMUL R32, R23, R15 ;  /* 0x0000000f17207220 */ /* 0x000fe20000400000 */
[----:B------:R-:W-:Y:S01]  /*0b10*/  LOP3.LUT R15, R21, 0xc00, RZ, 0xc0, !PT ;  /* 0x00000c00150f7812 */ /* 0x000fe200078ec0ff */
[-CC-:B------:R-:W-:Y:S01]  /*0b20*/  FFMA R37, R14, R11.reuse, R7.reuse ;  /* 0x0000000b0e257223 */ /* 0x180fe20000000007 */
[-CC-:B------:R-:W-:Y:S01]  /*0b30*/  FFMA R19, R18, R11.reuse, R7.reuse ;  /* 0x0000000b12137223 */ /* 0x180fe20000000007 */
[-CC-:B------:R-:W-:Y:S01]  /*0b40*/  FFMA R32, R32, R11.reuse, R7.reuse ;  /* 0x0000000b20207223 */ /* 0x180fe20000000007 */
[----:B------:R-:W-:Y:S01]  /*0b50*/  FFMA R23, R22, R11, R7 ;  /* 0x0000000b16177223 */ /* 0x000fe20000000007 */
[----:B------:R-:W-:-:S02]  /*0b60*/  LOP3.LUT R7, R15, 0x100, RZ, 0xfc, !PT ;  /* 0x000001000f077812 */ /* 0x000fc400078efcff */
[----:B------:R-:W-:Y:S02]  /*0b70*/  LOP3.LUT R20, R20, R15, RZ, 0xfc, !PT ;  /* 0x0000000f14147212 */ /* 0x000fe400078efcff */
[----:B------:R-:W-:Y:S02]  /*0b80*/  LEA.HI R7, R7, UR4, RZ, 0x1a ;  /* 0x0000000407077c11 */ /* 0x000fe4000f8fd0ff */
[----:B------:R-:W-:Y:S02]  /*0b90*/  FSETP.GEU.AND P4, PT, R34, RZ, PT ;  /* 0x000000ff2200720b */ /* 0x000fe40003f8e000 */
[C---:B------:R-:W-:Y:S01]  /*0ba0*/  LOP3.LUT R11, R15.reuse, 0x200, RZ, 0xfc, !PT ;  /* 0x000002000f0b7812 */ /* 0x040fe200078efcff */
[----:B------:R-:W-:Y:S01]  /*0bb0*/  IMAD R21, R20, 0x4, R7 ;  /* 0x0000000414157824 */ /* 0x000fe200078e0207 */
[C---:B------:R-:W-:Y:S02]  /*0bc0*/  LOP3.LUT R14, R15.reuse, 0x300, RZ, 0xfc, !PT ;  /* 0x000003000f0e7812 */ /* 0x040fe400078efcff */
[----:B------:R-:W-:-:S02]  /*0bd0*/  LEA.HI R15, R15, UR4, RZ, 0x1a ;  /* 0x000000040f0f7c11 */ /* 0x000fc4000f8fd0ff */
[----:B------:R-:W-:Y:S02]  /*0be0*/  FSEL R7, R34, RZ, P4 ;  /* 0x000000ff22077208 */ /* 0x000fe40002000000 */
[----:B------:R-:W-:Y:S02]  /*0bf0*/  FSETP.GEU.AND P5, PT, R25, RZ, PT ;  /* 0x000000ff1900720b */ /* 0x000fe40003fae000 */
[----:B------:R-:W-:Y:S02]  /*0c00*/  FSETP.GEU.AND P4, PT, R17, RZ, PT ;  /* 0x000000ff1100720b */ /* 0x000fe40003f8e000 */
[----:B------:R-:W-:Y:S01]  /*0c10*/  LEA.HI R35, R14, UR4, RZ, 0x1a ;  /* 0x000000040e237c11 */ /* 0x000fe2000f8fd0ff */
[----:B------:R-:W-:Y:S01]  /*0c20*/  IMAD R14, R20, 0x4, R15 ;  /* 0x00000004140e7824 */ /* 0x000fe200078e020f */
[----:B------:R-:W-:Y:S02]  /*0c30*/  FSEL R15, R25, RZ, P5 ;  /* 0x000000ff190f7208 */ /* 0x000fe40002800000 */
[----:B------:R-:W-:-:S02]  /*0c40*/  FSEL R18, R17, RZ, P4 ;  /* 0x000000ff11127208 */ /* 0x000fc40002000000 */
[----:B------:R-:W-:Y:S02]  /*0c50*/  SHF.R.S32.HI R25, RZ, 0x1f, R26 ;  /* 0x0000001fff197819 */ /* 0x000fe4000001141a */
[----:B------:R-:W-:Y:S02]  /*0c60*/  FSETP.GEU.AND P4, PT, R9, RZ, PT ;  /* 0x000000ff0900720b */ /* 0x000fe40003f8e000 */
[----:B------:R-:W-:Y:S02]  /*0c70*/  LEA.HI R11, R11, UR4, RZ, 0x1a ;  /* 0x000000040b0b7c11 */ /* 0x000fe4000f8fd0ff */
[----:B------:R-:W-:Y:S02]  /*0c80*/  FSETP.GEU.AND P5, PT, R19, RZ, PT ;  /* 0x000000ff1300720b */ /* 0x000fe40003fae000 */
[----:B------:R-:W-:Y:S02]  /*0c90*/  LEA.HI R25, R25, R26, RZ, 0x7 ;  /* 0x0000001a19197211 */ /* 0x000fe400078f38ff */
[----:B------:R-:W-:Y:S01]  /*0ca0*/  FSEL R9, R9, RZ, P4 ;  /* 0x000000ff09097208 */ /* 0x000fe20002000000 */
[----:B------:R-:W-:Y:S01]  /*0cb0*/  IMAD R22, R20, 0x4, R11 ;  /* 0x0000000414167824 */ /* 0x000fe200078e020b */
[----:B------:R-:W-:-:S02]  /*0cc0*/  FSETP.GEU.AND P4, PT, R12, RZ, PT ;  /* 0x000000ff0c00720b */ /* 0x000fc40003f8e000 */
[----:B------:R-:W-:Y:S02]  /*0cd0*/  FSEL R11, R19, RZ, P5 ;  /* 0x000000ff130b7208 */ /* 0x000fe40002800000 */
[----:B------:R-:W-:Y:S02]  /*0ce0*/  FSETP.GEU.AND P5, PT, R27, RZ, PT ;  /* 0x000000ff1b00720b */ /* 0x000fe40003fae000 */
[----:B------:R-:W-:Y:S02]  /*0cf0*/  LOP3.LUT R17, R25, 0x3fff80, RZ, 0xc0, !PT ;  /* 0x003fff8019117812 */ /* 0x000fe400078ec0ff */
[----:B------:R-:W-:Y:S02]  /*0d00*/  FSEL R36, R12, RZ, P4 ;  /* 0x000000ff0c247208 */ /* 0x000fe40002000000 */
[----:B------:R-:W-:Y:S02]  /*0d10*/  FSETP.GEU.AND P4, PT, R13, RZ, PT ;  /* 0x000000ff0d00720b */ /* 0x000fe40003f8e000 */
[----:B------:R-:W-:Y:S01]  /*0d20*/  FSEL R19, R27, RZ, P5 ;  /* 0x000000ff1b137208 */ /* 0x000fe20002800000 */
[----:B------:R-:W-:Y:S01]  /*0d30*/  IMAD.IADD R27, R26, 0x1, -R17 ;  /* 0x000000011a1b7824 */ /* 0x000fe200078e0a11 */
[----:B------:R-:W-:-:S02]  /*0d40*/  FSEL R17, R13, RZ, P4 ;  /* 0x000000ff0d117208 */ /* 0x000fc40002000000 */
[----:B------:R-:W-:Y:S01]  /*0d50*/  SHF.R.S32.HI R13, RZ, 0x1f, R6 ;  /* 0x0000001fff0d7819 */ /* 0x000fe20000011406 */
[----:B------:R-:W-:Y:S01]  /*0d60*/  IMAD.SHL.U32 R25, R25, 0x1000, RZ ;  /* 0x0000100019197824 */ /* 0x000fe200078e00ff */
[C---:B------:R-:W-:Y:S02]  /*0d70*/  FSETP.GEU.AND P4, PT, R8.reuse, RZ, PT ;  /* 0x000000ff0800720b */ /* 0x040fe40003f8e000 */
[----:B------:R-:W-:Y:S02]  /*0d80*/  LEA.HI R13, R13, R6, RZ, 0x7 ;  /* 0x000000060d0d7211 */ /* 0x000fe400078f38ff */
[----:B------:R-:W-:Y:S02]  /*0d90*/  FSEL R8, R8, RZ, P4 ;  /* 0x000000ff08087208 */ /* 0x000fe40002000000 */
[----:B------:R-:W-:Y:S02]  /*0da0*/  FSETP.GEU.AND P4, PT, R24, RZ, PT ;  /* 0x000000ff1800720b */ /* 0x000fe40003f8e000 */
[----:B------:R-:W-:Y:S01]  /*0db0*/  LOP3.LUT R12, R25, 0xfff80000, RZ, 0xc0, !PT ;  /* 0xfff80000190c7812 */ /* 0x000fe200078ec0ff */
[----:B------:R-:W-:Y:S01]  /*0dc0*/  IMAD R20, R20, 0x4, R35 ;  /* 0x0000000414147824 */ /* 0x000fe200078e0223 */
[C---:B------:R-:W-:Y:S01]  /*0dd0*/  LOP3.LUT R25, R13.reuse, 0x3fff80, RZ, 0xc0, !PT ;  /* 0x003fff800d197812 */ /* 0x040fe200078ec0ff */
[----:B------:R-:W-:Y:S01]  /*0de0*/  IMAD.SHL.U32 R13, R13, 0x1000, RZ ;  /* 0x000010000d0d7824 */ /* 0x000fe200078e00ff */
[----:B------:R-:W-:-:S02]  /*0df0*/  FSEL R35, R24, RZ, P4 ;  /* 0x000000ff18237208 */ /* 0x000fc40002000000 */
[----:B------:R-:W-:Y:S01]  /*0e00*/  FSETP.GEU.AND P4, PT, R32, RZ, PT ;  /* 0x000000ff2000720b */ /* 0x000fe20003f8e000 */
[----:B------:R-:W-:Y:S01]  /*0e10*/  IMAD.IADD R24, R6, 0x1, -R25 ;  /* 0x0000000106187824 */ /* 0x000fe200078e0a19 */
[----:B------:R-:W-:Y:S02]  /*0e20*/  LEA R27, R27, R12, 0xa ;  /* 0x0000000c1b1b7211 */ /* 0x000fe400078e50ff */
[----:B------:R-:W-:Y:S02]  /*0e30*/  LOP3.LUT R13, R13, 0xfff80000, RZ, 0xc0, !PT ;  /* 0xfff800000d0d7812 */ /* 0x000fe400078ec0ff */
[----:B------:R-:W-:Y:S02]  /*0e40*/  FSEL R12, R32, RZ, P4 ;  /* 0x000000ff200c7208 */ /* 0x000fe40002000000 */
[----:B------:R-:W-:Y:S01]  /*0e50*/  FSETP.GEU.AND P4, PT, R4, RZ, PT ;  /* 0x000000ff0400720b */ /* 0x000fe20003f8e000 */
[----:B------:R-:W-:Y:S01]  /*0e60*/  IMAD R24, R24, 0x400, R13 ;  /* 0x0000040018187824 */ /* 0x000fe200078e020d */
[----:B------:R-:W-:-:S02]  /*0e70*/  SHF.R.S32.HI R25, RZ, 0x1f, R16 ;  /* 0x0000001fff197819 */ /* 0x000fc40000011410 */
[----:B------:R-:W-:Y:S02]  /*0e80*/  FSEL R13, R4, RZ, P4 ;  /* 0x000000ff040d7208 */ /* 0x000fe40002000000 */
[----:B------:R-:W-:Y:S02]  /*0e90*/  FSETP.GEU.AND P4, PT, R5, RZ, PT ;  /* 0x000000ff0500720b */ /* 0x000fe40003f8e000 */
[----:B------:R-:W-:Y:S02]  /*0ea0*/  LEA.HI R25, R25, R16, RZ, 0x7 ;  /* 0x0000001019197211 */ /* 0x000fe400078f38ff */
[----:B------:R-:W-:Y:S02]  /*0eb0*/  FSEL R32, R5, RZ, P4 ;  /* 0x000000ff05207208 */ /* 0x000fe40002000000 */
[C---:B------:R-:W-:Y:S01]  /*0ec0*/  LOP3.LUT R5, R25.reuse, 0x3fff80, RZ, 0xc0, !PT ;  /* 0x003fff8019057812 */ /* 0x040fe200078ec0ff */
[----:B------:R-:W-:-:S04]  /*0ed0*/  IMAD.SHL.U32 R25, R25, 0x1000, RZ ;  /* 0x0000100019197824 */ /* 0x000fc800078e00ff */
[----:B------:R-:W-:Y:S01]  /*0ee0*/  IMAD.IADD R5, R16, 0x1, -R5 ;  /* 0x0000000110057824 */ /* 0x000fe200078e0a05 */
[----:B------:R-:W-:Y:S02]  /*0ef0*/  LOP3.LUT R4, R25, 0xfff80000, RZ, 0xc0, !PT ;  /* 0xfff8000019047812 */ /* 0x000fe400078ec0ff */
[----:B------:R-:W-:-:S03]  /*0f00*/  FSETP.GEU.AND P5, PT, R37, RZ, PT ;  /* 0x000000ff2500720b */ /* 0x000fc60003fae000 */
[----:B------:R-:W-:Y:S01]  /*0f10*/  IMAD R25, R5, 0x400, R4 ;  /* 0x0000040005197824 */ /* 0x000fe200078e0204 */
[----:B------:R-:W-:Y:S02]  /*0f20*/  SHF.R.S32.HI R4, RZ, 0x1f, R33 ;  /* 0x0000001fff047819 */ /* 0x000fe40000011421 */
[----:B------:R-:W-:Y:S02]  /*0f30*/  FSEL R37, R37, RZ, P5 ;  /* 0x000000ff25257208 */ /* 0x000fe40002800000 */
[----:B------:R-:W-:Y:S02]  /*0f40*/  LEA.HI R4, R4, R33, RZ, 0x7 ;  /* 0x0000002104047211 */ /* 0x000fe400078f38ff */
[----:B------:R-:W-:Y:S02]  /*0f50*/  ISETP.LT.AND P5, PT, R6, 0x200, !P0 ;  /* 0x000002000600780c */ /* 0x000fe400047a1270 */
[C---:B------:R-:W-:Y:S01]  /*0f60*/  LOP3.LUT R6, R4.reuse, 0x3fff80, RZ, 0xc0, !PT ;  /* 0x003fff8004067812 */ /* 0x040fe200078ec0ff */
[----:B------:R-:W-:Y:S01]  /*0f70*/  IMAD.SHL.U32 R4, R4, 0x1000, RZ ;  /* 0x0000100004047824 */ /* 0x000fe200078e00ff */
[----:B------:R1:W-:Y:S01]  /*0f80*/  STS [R14], R18 ;  /* 0x000000120e007388 */ /* 0x0003e20000000800 */
[----:B------:R-:W-:-:S02]  /*0f90*/  ISETP.LT.AND P6, PT, R26, 0x200, !P0 ;  /* 0x000002001a00780c */ /* 0x000fc400047c1270 */
[----:B------:R-:W-:Y:S01]  /*0fa0*/  IMAD.IADD R6, R33, 0x1, -R6 ;  /* 0x0000000121067824 */ /* 0x000fe200078e0a06 */
[----:B------:R-:W-:Y:S01]  /*0fb0*/  LOP3.LUT R5, R4, 0xfff80000, RZ, 0xc0, !PT ;  /* 0xfff8000004057812 */ /* 0x000fe200078ec0ff */
[----:B------:R-:W-:Y:S01]  /*0fc0*/  STS [R21+0x400], R15 ;  /* 0x0004000f15007388 */ /* 0x000fe20000000800 */
[----:B-1----:R-:W-:-:S03]  /*0fd0*/  VIADD R18, R29, 0x40000 ;  /* 0x000400001d127836 */ /* 0x002fc60000000000 */
[----:B------:R1:W-:Y:S01]  /*0fe0*/  STS [R22+0x800], R7 ;  /* 0x0008000716007388 */ /* 0x0003e20000000800 */
[----:B------:R-:W-:Y:S02]  /*0ff0*/  IMAD R26, R6, 0x400, R5 ;  /* 0x00000400061a7824 */ /* 0x000fe400078e0205 */
[----:B------:R-:W-:Y:S01]  /*1000*/  IMAD.IADD R41, R18, 0x1, R27 ;  /* 0x0000000112297824 */ /* 0x000fe200078e021b */
[----:B------:R-:W-:Y:S01]  /*1010*/  STS [R20+0xc00], R37 ;  /* 0x000c002514007388 */ /* 0x000fe20000000800 */
[----:B------:R-:W-:Y:S02]  /*1020*/  CS2R R4, SRZ ;  /* 0x0000000000047805 */ /* 0x000fe4000001ff00 */
[----:B------:R-:W-:Y:S01]  /*1030*/  FSETP.GEU.AND P4, PT, R10, RZ, PT ;  /* 0x000000ff0a00720b */ /* 0x000fe20003f8e000 */
[----:B------:R0:W-:Y:S01]  /*1040*/  STS [R14+0x100], R36 ;  /* 0x000100240e007388 */ /* 0x0001e20000000800 */
[----:B-1----:R-:W-:-:S03]  /*1050*/  CS2R R6, SRZ ;  /* 0x0000000000067805 */ /* 0x002fc6000001ff00 */
[----:B------:R-:W-:Y:S01]  /*1060*/  STS [R21+0x500], R19 ;  /* 0x0005001315007388 */ /* 0x000fe20000000800 */
[----:B------:R-:W-:-:S03]  /*1070*/  IMAD.IADD R15, R18, 0x1, R24 ;  /* 0x00000001120f7824 */ /* 0x000fc600078e0218 */
[----:B------:R-:W-:Y:S01]  /*1080*/  STS [R22+0x900], R9 ;  /* 0x0009000916007388 */ /* 0x000fe20000000800 */
[----:B0-----:R-:W-:-:S03]  /*1090*/  IMAD.WIDE R36, R41, 0x4, R38 ;  /* 0x0000000429247825 */ /* 0x001fc600078e0226 */
[----:B------:R0:W-:Y:S01]  /*10a0*/  STS [R20+0xd00], R11 ;  /* 0x000d000b14007388 */ /* 0x0001e20000000800 */
[----:B------:R-:W-:-:S03]  /*10b0*/  FSEL R34, R10, RZ, P4 ;  /* 0x000000ff0a227208 */ /* 0x000fc60002000000 */
[----:B------:R-:W-:Y:S04]  /*10c0*/  STS [R14+0x200], R17 ;  /* 0x000200110e007388 */ /* 0x000fe80000000800 */
[----:B------:R1:W2:Y:S01]  /*10d0*/  @P6 LDG.E.EL.128 R4, desc[UR6][R36.64] ;  /* 0x0000000624046981 */ /* 0x0002a2000c2e1d00 */
[----:B0-----:R-:W-:-:S03]  /*10e0*/  CS2R R10, SRZ ;  /* 0x00000000000a7805 */ /* 0x001fc6000001ff00 */
[----:B------:R0:W-:Y:S01]  /*10f0*/  STS [R21+0x600], R8 ;  /* 0x0006000815007388 */ /* 0x0001e20000000800 */
[----:B-1----:R-:W-:Y:S01]  /*1100*/  IMAD.WIDE R36, R15, 0x4, R38 ;  /* 0x000000040f247825 */ /* 0x002fe200078e0226 */
[----:B0-----:R-:W-:-:S06]  /*1110*/  CS2R R8, SRZ ;  /* 0x0000000000087805 */ /* 0x001fcc000001ff00 */
[----:B------:R-:W3:Y:S01]  /*1120*/  @P5 LDG.E.EL.128 R8, desc[UR6][R36.64] ;  /* 0x0000000624085981 */ /* 0x000ee2000c2e1d00 */
[----:B------:R-:W-:-:S04]  /*1130*/  FSETP.GEU.AND P4, PT, R23, RZ, PT ;  /* 0x000000ff1700720b */ /* 0x000fc80003f8e000 */
[----:B------:R-:W-:Y:S02]  /*1140*/  FSEL R23, R23, RZ, P4 ;  /* 0x000000ff17177208 */ /* 0x000fe40002000000 */
[----:B------:R-:W-:Y:S01]  /*1150*/  ISETP.LT.AND P4, PT, R16, 0x200, !P0 ;  /* 0x000002001000780c */ /* 0x000fe20004781270 */
[----:B------:R-:W-:Y:S01]  /*1160*/  STS [R22+0xa00], R35 ;  /* 0x000a002316007388 */ /* 0x000fe20000000800 */
[----:B------:R-:W-:-:S03]  /*1170*/  IADD3 R17, R18, R25, RZ ;  /* 0x0000001912117210 */ /* 0x000fc60007ffe0ff */
[----:B------:R-:W-:Y:S02]  /*1180*/  STS [R20+0xe00], R12 ;  /* 0x000e000c14007388 */ /* 0x000fe40000000800 */
[----:B------:R-:W-:Y:S02]  /*1190*/  IMAD.WIDE R16, R17, 0x4, R38 ;  /* 0x0000000411107825 */ /* 0x000fe400078e0226 */
[----:B------:R0:W-:Y:S01]  /*11a0*/  STS [R14+0x300], R13 ;  /* 0x0003000d0e007388 */ /* 0x0001e20000000800 */
[----:B------:R-:W-:Y:S02]  /*11b0*/  ISETP.LT.AND P0, PT, R33, 0x200, !P0 ;  /* 0x000002002100780c */ /* 0x000fe40004701270 */
[----:B0-----:R-:W-:Y:S02]  /*11c0*/  CS2R R12, SRZ ;  /* 0x00000000000c7805 */ /* 0x001fe4000001ff00 */
[----:B------:R-:W-:Y:S01]  /*11d0*/  CS2R R14, SRZ ;  /* 0x00000000000e7805 */ /* 0x000fe2000001ff00 */
[----:B------:R-:W-:-:S05]  /*11e0*/  IMAD.IADD R19, R18, 0x1, R26 ;  /* 0x0000000112137824 */ /* 0x000fca00078e021a */
[----:B------:R0:W4:Y:S01]  /*11f0*/  @P4 LDG.E.EL.128 R12, desc[UR6][R16.64] ;  /* 0x00000006100c4981 */ /* 0x000122000c2e1d00 */
[----:B------:R-:W-:Y:S01]  /*1200*/  IMAD.WIDE R38, R19, 0x4, R38 ;  /* 0x0000000413267825 */ /* 0x000fe200078e0226 */
[----:B------:R-:W-:Y:S02]  /*1210*/  CS2R R18, SRZ ;  /* 0x0000000000127805 */ /* 0x000fe4000001ff00 */
[----:B0-----:R-:W-:-:S06]  /*1220*/  CS2R R16, SRZ ;  /* 0x0000000000107805 */ /* 0x001fcc000001ff00 */
[----:B------:R0:W5:Y:S04]  /*1230*/  @P0 LDG.E.EL.128 R16, desc[UR6][R38.64] ;  /* 0x0000000626100981 */ /* 0x000168000c2e1d00 */
[----:B------:R1:W-:Y:S01]  /*1240*/  STS [R21+0x700], R32 ;  /* 0x0007002015007388 */ /* 0x0003e20000000800 */
[----:B------:R-:W-:-:S03]  /*1250*/  IMAD.SHL.U32 R36, R31, 0x4, RZ ;  /* 0x000000041f247824 */ /* 0x000fc600078e00ff */
[----:B------:R0:W-:Y:S04]  /*1260*/  STS [R22+0xb00], R34 ;  /* 0x000b002216007388 */ /* 0x0001e80000000800 */
[----:B------:R-:W-:Y:S01]  /*1270*/  STS [R20+0xf00], R23 ;  /* 0x000f001714007388 */ /* 0x000fe20000000800 */
[----:B------:R-:W-:-:S04]  /*1280*/  SHF.R.U32.HI R33, RZ, 0x8, R36 ;  /* 0x00000008ff217819 */ /* 0x000fc80000011624 */
[----:B------:R-:W-:Y:S02]  /*1290*/  SGXT.U32 R33, R33, 0x2 ;  /* 0x000000022121781a */ /* 0x000fe40000000000 */
[----:B-1----:R-:W-:Y:S02]  /*12a0*/  LOP3.LUT R32, R36, 0x3fc, RZ, 0xc0, !PT ;  /* 0x000003fc24207812 */ /* 0x002fe400078ec0ff */
[----:B------:R-:W-:Y:S02]  /*12b0*/  LEA R37, R33, UR4, 0x2 ;  /* 0x0000000421257c11 */ /* 0x000fe4000f8e10ff */
[----:B------:R-:W-:-:S03]  /*12c0*/  LOP3.LUT R35, R33, 0x3fc, R36, 0xf8, !PT ;  /* 0x000003fc21237812 */ /* 0x000fc600078ef824 */
[----:B------:R-:W-:Y:S01]  /*12d0*/  IMAD R40, R32, 0x4, R37 ;  /* 0x0000000420287824 */ /* 0x000fe200078e0225 */
[----:B------:R-:W-:Y:S01]  /*12e0*/  BAR.SYNC.DEFER_BLOCKING 0x0 ;  /* 0x0000000000007b1d */ /* 0x000fe20000010000 */
[----:B------:R-:W-:-:S07]  /*12f0*/  LEA R33, R35, UR4, 0x2 ;  /* 0x0000000423217c11 */ /* 0x000fce000f8e10ff */
[----:B------:R-:W0:Y:S01]  /*1300*/  LDC.64 R36, c[0x0][0x240] ;  /* 0x00009000ff247b82 */ /* 0x000e220000000a00 */
[----:B------:R1:W-:Y:S04]  /*1310*/  LDS R20, [R33] ;  /* 0x0000000021147984 */ /* 0x0003e80000000800 */
[----:B------:R-:W-:Y:S04]  /*1320*/  LDS R21, [R40+0x4] ;  /* 0x0000040028157984 */ /* 0x000fe80000000800 */
[----:B------:R-:W-:Y:S04]  /*1330*/  LDS R22, [R40+0x8] ;  /* 0x0000080028167984 */ /* 0x000fe80000000800 */
[----:B------:R-:W1:Y:S01]  /*1340*/  LDS R23, [R40+0xc] ;  /* 0x00000c0028177984 */ /* 0x000e620000000800 */
[----:B------:R-:W-:-:S04]  /*1350*/  IMAD.IADD R35, R29, 0x1, R27 ;  /* 0x000000011d237824 */ /* 0x000fc800078e021b */
[----:B0-----:R-:W-:-:S04]  /*1360*/  IMAD.WIDE R34, R35, 0x4, R36 ;  /* 0x0000000423227825 */ /* 0x001fc800078e0224 */
[----:B-1----:R-:W-:Y:S01]  /*1370*/  IMAD.IADD R33, R29, 0x1, R24 ;  /* 0x000000011d217824 */ /* 0x002fe200078e0218 */
[----:B------:R0:W-:Y:S01]  /*1380*/  @P6 STG.E.128 desc[UR6][R34.64], R20 ;  /* 0x0000001422006986 */ /* 0x0001e2000c101d06 */
[----:B------:R-:W-:Y:S02]  /*1390*/  ISETP.NE.AND P6, PT, R30, RZ, PT ;  /* 0x000000ff1e00720c */ /* 0x000fe40003fc5270 */
[----:B------:R-:W-:-:S04]  /*13a0*/  LOP3.LUT R30, R32, 0x400, RZ, 0xfc, !PT ;  /* 0x00000400201e7812 */ /* 0x000fc800078efcff */
[----:B------:R-:W-:-:S04]  /*13b0*/  SHF.R.U32.HI R27, RZ, 0x6, R30 ;  /* 0x00000006ff1b7819 */ /* 0x000fc8000001161e */
[----:B------:R-:W-:-:S05]  /*13c0*/  LOP3.LUT R27, R27, 0x1c, RZ, 0xc0, !PT ;  /* 0x0000001c1b1b7812 */ /* 0x000fca00078ec0ff */
[----:B------:R-:W-:-:S04]  /*13d0*/  VIADD R27, R27, UR4 ;  /* 0x000000041b1b7c36 */ /* 0x000fc80008000000 */
[----:B------:R-:W-:Y:S02]  /*13e0*/  IMAD R27, R32, 0x4, R27 ;  /* 0x00000004201b7824 */ /* 0x000fe400078e021b */
[C---:B0-----:R-:W-:Y:S02]  /*13f0*/  IMAD.IADD R34, R29.reuse, 0x1, R25 ;  /* 0x000000011d227824 */ /* 0x041fe400078e0219 */
[----:B------:R-:W-:Y:S01]  /*1400*/  IMAD.IADD R35, R29, 0x1, R26 ;  /* 0x000000011d237824 */ /* 0x000fe200078e021a */
[----:B------:R-:W-:Y:S04]  /*1410*/  LDS R24, [R27+0x1000] ;  /* 0x001000001b187984 */ /* 0x000fe80000000800 */
[----:B------:R-:W-:Y:S04]  /*1420*/  LDS R25, [R27+0x1004] ;  /* 0x001004001b197984 */ /* 0x000fe80000000800 */
[----:B------:R-:W-:Y:S04]  /*1430*/  LDS R26, [R27+0x1008] ;  /* 0x001008001b1a7984 */ /* 0x000fe80000000800 */
[----:B------:R-:W0:Y:S01]  /*1440*/  LDS R27, [R27+0x100c] ;  /* 0x00100c001b1b7984 */ /* 0x000e220000000800 */
[----:B------:R-:W-:-:S04]  /*1450*/  IMAD.WIDE R38, R34, 0x4, R36 ;  /* 0x0000000422267825 */ /* 0x000fc800078e0224 */
[----:B--2---:R-:W-:Y:S01]  /*1460*/  FADD R29, R20, R4 ;  /* 0x00000004141d7221 */ /* 0x004fe20000000000 */
[----:B------:R-:W-:Y:S01]  /*1470*/  FADD R21, R21, R5 ;  /* 0x0000000515157221 */ /* 0x000fe20000000000 */
[----:B------:R-:W-:Y:S01]  /*1480*/  IMAD.WIDE R4, R33, 0x4, R36 ;  /* 0x0000000421047825 */ /* 0x000fe200078e0224 */
[C---:B------:R-:W-:Y:S02]  /*1490*/  LOP3.LUT R33, R32.reuse, 0x800, RZ, 0xfc, !PT ;  /* 0x0000080020217812 */ /* 0x040fe400078efcff */
[----:B------:R-:W-:Y:S01]  /*14a0*/  LOP3.LUT R20, R32, 0xc00, RZ, 0xfc, !PT ;  /* 0x00000c0020147812 */ /* 0x000fe200078efcff */
[----:B------:R-:W-:Y:S01]  /*14b0*/  FADD R22, R22, R6 ;  /* 0x0000000616167221 */ /* 0x000fe20000000000 */
[----:B0-----:R3:W-:Y:S01]  /*14c0*/  @P5 STG.E.128 desc[UR6][R4.64], R24 ;  /* 0x0000001804005986 */ /* 0x0017e2000c101d06 */
[----:B------:R-:W-:-:S04]  /*14d0*/  SHF.R.U32.HI R6, RZ, 0x6, R33 ;  /* 0x00000006ff067819 */ /* 0x000fc80000011621 */
[----:B------:R-:W-:Y:S01]  /*14e0*/  LOP3.LUT R6, R6, 0x2c, RZ, 0xc0, !PT ;  /* 0x0000002c06067812 */ /* 0x000fe200078ec0ff */
[----:B------:R-:W-:Y:S01]  /*14f0*/  FADD R23, R23, R7 ;  /* 0x0000000717177221 */ /* 0x000fe20000000000 */
[----:B---3--:R-:W-:Y:S01]  /*1500*/  FADD R24, R24, R8 ;  /* 0x0000000818187221 */ /* 0x008fe20000000000 */
[----:B------:R-:W-:-:S04]  /*1510*/  SHF.R.U32.HI R8, RZ, 0x6, R20 ;  /* 0x00000006ff087819 */ /* 0x000fc80000011614 */
[----:B------:R-:W-:Y:S01]  /*1520*/  LOP3.LUT R8, R8, 0x3c, RZ, 0xc0, !PT ;  /* 0x0000003c08087812 */ /* 0x000fe200078ec0ff */
[----:B------:R-:W-:Y:S02]  /*1530*/  VIADD R7, R6, UR4 ;  /* 0x0000000406077c36 */ /* 0x000fe40008000000 */
[----:B------:R-:W-:Y:S02]  /*1540*/  FADD R25, R25, R9 ;  /* 0x0000000919197221 */ /* 0x000fe40000000000 */
[----:B------:R-:W-:Y:S02]  /*1550*/  VIADD R9, R8, UR4 ;  /* 0x0000000408097c36 */ /* 0x000fe40008000000 */
[----:B------:R-:W-:-:S03]  /*1560*/  IMAD R7, R32, 0x4, R7 ;  /* 0x0000000420077824 */ /* 0x000fc600078e0207 */
[----:B------:R-:W-:Y:S01]  /*1570*/  LEA R34, R32, R9, 0x2 ;  /* 0x0000000920227211 */ /* 0x000fe200078e10ff */
[----:B------:R-:W-:Y:S01]  /*1580*/  FADD R26, R26, R10 ;  /* 0x0000000a1a1a7221 */ /* 0x000fe20000000000 */
[----:B------:R-:W4:Y:S01]  /*1590*/  LDS R4, [R7+0x2000] ;  /* 0x0020000007047984 */ /* 0x000f220000000800 */
[----:B------:R-:W-:-:S03]  /*15a0*/  FADD R27, R27, R11 ;  /* 0x0000000b1b1b7221 */ /* 0x000fc60000000000 */
[----:B------:R-:W-:Y:S04]  /*15b0*/  LDS R5, [R7+0x2004] ;  /* 0x0020040007057984 */ /* 0x000fe80000000800 */
[----:B------:R-:W-:Y:S04]  /*15c0*/  LDS R6, [R7+0x2008] ;  /* 0x0020080007067984 */ /* 0x000fe80000000800 */
[----:B------:R-:W0:Y:S04]  /*15d0*/  LDS R7, [R7+0x200c] ;  /* 0x00200c0007077984 */ /* 0x000e280000000800 */
[----:B------:R-:W-:Y:S04]  /*15e0*/  LDS R8, [R34+0x3000] ;  /* 0x0030000022087984 */ /* 0x000fe80000000800 */
[----:B------:R-:W-:Y:S04]  /*15f0*/  LDS R9, [R34+0x3004] ;  /* 0x0030040022097984 */ /* 0x000fe80000000800 */
[----:B------:R-:W-:Y:S04]  /*1600*/  LDS R10, [R34+0x3008] ;  /* 0x00300800220a7984 */ /* 0x000fe80000000800 */
[----:B------:R-:W1:Y:S01]  /*1610*/  LDS R11, [R34+0x300c] ;  /* 0x00300c00220b7984 */ /* 0x000e620000000800 */
[----:B------:R-:W-:Y:S01]  /*1620*/  IMAD.WIDE R36, R35, 0x4, R36 ;  /* 0x0000000423247825 */ /* 0x000fe200078e0224 */
[----:B------:R-:W-:-:S04]  /*1630*/  SHF.R.U32.HI R35, RZ, 0x6, R31 ;  /* 0x00000006ff237819 */ /* 0x000fc8000001161f */
[----:B------:R-:W-:Y:S01]  /*1640*/  SGXT.U32 R35, R35, 0x2 ;  /* 0x000000022323781a */ /* 0x000fe20000000000 */
[----:B----4-:R-:W-:Y:S01]  /*1650*/  FADD R12, R4, R12 ;  /* 0x0000000c040c7221 */ /* 0x010fe20000000000 */
[----:B0-----:R0:W-:Y:S04]  /*1660*/  @P4 STG.E.128 desc[UR6][R38.64], R4 ;  /* 0x0000000426004986 */ /* 0x0011e8000c101d06 */
[----:B-1----:R1:W-:Y:S01]  /*1670*/  @P0 STG.E.128 desc[UR6][R36.64], R8 ;  /* 0x0000000824000986 */ /* 0x0023e2000c101d06 */
[----:B0-----:R-:W-:-:S05]  /*1680*/  IMAD.SHL.U32 R4, R31, 0x40, RZ ;  /* 0x000000401f047824 */ /* 0x001fca00078e00ff */
[----:B------:R-:W-:-:S04]  /*1690*/  LOP3.LUT R4, R4, 0xfc0, RZ, 0xc0, !PT ;  /* 0x00000fc004047812 */ /* 0x000fc800078ec0ff */
[----:B------:R-:W-:Y:S01]  /*16a0*/  LOP3.LUT R38, R35, R4, RZ, 0xfc, !PT ;  /* 0x0000000423267212 */ /* 0x000fe200078efcff */
[----:B------:R-:W-:Y:S02]  /*16b0*/  VIADD R35, R4, UR4 ;  /* 0x0000000404237c36 */ /* 0x000fe40008000000 */
[----:B------:R-:W-:Y:S01]  /*16c0*/  FADD R15, R7, R15 ;  /* 0x0000000f070f7221 */ /* 0x000fe20000000000 */
[----:B------:R-:W-:Y:S01]  /*16d0*/  FADD R13, R5, R13 ;  /* 0x0000000d050d7221 */ /* 0x000fe20000000000 */
[----:B-----5:R-:W-:Y:S01]  /*16e0*/  FADD R7, R8, R16 ;  /* 0x0000001008077221 */ /* 0x020fe20000000000 */
[----:B------:R-:W-:Y:S01]  /*16f0*/  IMAD R38, R38, 0x4, R35 ;  /* 0x0000000426267824 */ /* 0x000fe200078e0223 */
[----:B------:R-:W-:Y:S01]  /*1700*/  BAR.SYNC.DEFER_BLOCKING 0x0 ;  /* 0x0000000000007b1d */ /* 0x000fe20000010000 */
[----:B------:R-:W-:Y:S01]  /*1710*/  FADD R35, R6, R14 ;  /* 0x0000000e06237221 */ /* 0x000fe20000000000 */
[----:B------:R-:W-:Y:S01]  /*1720*/  FADD R17, R9, R17 ;  /* 0x0000001109117221 */ /* 0x000fe20000000000 */
[----:B-1----:R-:W-:Y:S01]  /*1730*/  FADD R37, R10, R18 ;  /* 0x000000120a257221 */ /* 0x002fe20000000000 */
[----:B------:R-:W-:Y:S01]  /*1740*/  FADD R39, R11, R19 ;  /* 0x000000130b277221 */ /* 0x000fe20000000000 */
[----:B------:R-:W-:-:S02]  /*1750*/  LOP3.LUT R31, R31, 0xfc, RZ, 0xc0, !PT ;  /* 0x000000fc1f1f7812 */ /* 0x000fc400078ec0ff */
[----:B------:R-:W-:Y:S02]  /*1760*/  LOP3.LUT R30, R30, 0x7f0, RZ, 0xc0, !PT ;  /* 0x000007f01e1e7812 */ /* 0x000fe400078ec0ff */
[----:B------:R-:W-:Y:S01]  /*1770*/  LOP3.LUT R33, R33, 0xbf0, RZ, 0xc0, !PT ;  /* 0x00000bf021217812 */ /* 0x000fe200078ec0ff */
[----:B------:R-:W-:Y:S04]  /*1780*/  STS [R38], R29 ;  /* 0x0000001d26007388 */ /* 0x000fe80000000800 */
[----:B------:R-:W-:Y:S04]  /*1790*/  STS [R38+0x50], R21 ;  /* 0x0000501526007388 */ /* 0x000fe80000000800 */
        /* <DEDUP_REMOVED lines=11> */
[----:B------:R0:W-:Y:S04]  /*1850*/  STS [R38+0x80], R17 ;  /* 0x0000801126007388 */ /* 0x0001e80000000800 */
[----:B------:R-:W-:Y:S04]  /*1860*/  STS [R38+0xd0], R37 ;  /* 0x0000d02526007388 */ /* 0x000fe80000000800 */
[----:B------:R-:W-:Y:S01]  /*1870*/  STS [R38+0x120], R39 ;  /* 0x0001202726007388 */ /* 0x000fe20000000800 */
[----:B------:R-:W-:Y:S01]  /*1880*/  LEA R31, R31, UR4, 0x2 ;  /* 0x000000041f1f7c11 */ /* 0x000fe2000f8e10ff */
[----:B------:R-:W-:Y:S01]  /*1890*/  VIADD R5, R30, UR4 ;  /* 0x000000041e057c36 */ /* 0x000fe20008000000 */
[----:B0-----:R-:W0:Y:S01]  /*18a0*/  LDC.64 R16, c[0x0][0x248] ;  /* 0x00009200ff107b82 */ /* 0x001e220000000a00 */
[----:B------:R-:W-:-:S02]  /*18b0*/  VIADD R33, R33, UR4 ;  /* 0x0000000421217c36 */ /* 0x000fc40008000000 */
[C---:B------:R-:W-:Y:S02]  /*18c0*/  IMAD R4, R32.reuse, 0x4, R31 ;  /* 0x0000000420047824 */ /* 0x040fe400078e021f */
[----:B------:R-:W-:-:S03]  /*18d0*/  IMAD R8, R32, 0x4, R5 ;  /* 0x0000000420087824 */ /* 0x000fc600078e0205 */
[----:B------:R-:W-:Y:S01]  /*18e0*/  BAR.SYNC.DEFER_BLOCKING 0x0 ;  /* 0x0000000000007b1d */ /* 0x000fe20000010000 */
[----:B------:R-:W-:-:S05]  /*18f0*/  IMAD R12, R32, 0x4, R33 ;  /* 0x00000004200c7824 */ /* 0x000fca00078e0221 */
[----:B------:R-:W1:Y:S04]  /*1900*/  LDS.128 R4, [R4] ;  /* 0x0000000004047984 */ /* 0x000e680000000c00 */
[----:B------:R-:W2:Y:S04]  /*1910*/  LDS.128 R8, [R8+0x1000] ;  /* 0x0010000008087984 */ /* 0x000ea80000000c00 */
[----:B------:R-:W3:Y:S01]  /*1920*/  LDS.128 R12, [R12+0x2000] ;  /* 0x002000000c0c7984 */ /* 0x000ee20000000c00 */
[----:B0-----:R-:W-:Y:S01]  /*1930*/  IMAD.WIDE R28, R28, 0x4, R16 ;  /* 0x000000041c1c7825 */ /* 0x001fe200078e0210 */
[----:B------:R-:W-:-:S03]  /*1940*/  LOP3.LUT R20, R20, 0xff0, RZ, 0xc0, !PT ;  /* 0x00000ff014147812 */ /* 0x000fc600078ec0ff */
[----:B------:R-:W-:-:S04]  /*1950*/  IMAD.WIDE R18, R3, 0x4, R16 ;  /* 0x0000000403127825 */ /* 0x000fc800078e0210 */
[----:B------:R-:W-:-:S04]  /*1960*/  IMAD.WIDE R2, R2, 0x4, R16 ;  /* 0x0000000402027825 */ /* 0x000fc800078e0210 */
[----:B------:R-:W-:-:S04]  /*1970*/  VIADD R21, R20, UR4 ;  /* 0x0000000414157c36 */ /* 0x000fc80008000000 */
[----:B------:R-:W-:Y:S01]  /*1980*/  IMAD R21, R32, 0x4, R21 ;  /* 0x0000000420157824 */ /* 0x000fe200078e0215 */
[----:B-1----:R0:W-:Y:S04]  /*1990*/  @P6 STG.E.128 desc[UR6][R28.64], R4 ;  /* 0x000000041c006986 */ /* 0x0021e8000c101d06 */
[----:B--2---:R0:W-:Y:S04]  /*19a0*/  @P3 STG.E.128 desc[UR6][R18.64], R8 ;  /* 0x0000000812003986 */ /* 0x0041e8000c101d06 */
[----:B---3--:R0:W-:Y:S02]  /*19b0*/  @P2 STG.E.128 desc[UR6][R2.64], R12 ;  /* 0x0000000c02002986 */ /* 0x0081e4000c101d06 */
[----:B0-----:R-:W-:Y:S05]  /*19c0*/  @!P1 EXIT ;  /* 0x000000000000994d */ /* 0x001fea0003800000 */
[----:B------:R-:W0:Y:S01]  /*19d0*/  LDS.128 R20, [R21+0x3000] ;  /* 0x0030000015147984 */ /* 0x000e220000000c00 */
[----:B------:R-:W-:-:S05]  /*19e0*/  IMAD.WIDE R16, R0, 0x4, R16 ;  /* 0x0000000400107825 */ /* 0x000fca00078e0210 */
[----:B0-----:R-:W-:Y:S01]  /*19f0*/  STG.E.128 desc[UR6][R16.64], R20 ;  /* 0x0000001410007986 */ /* 0x001fe2000c101d06 */
[----:B------:R-:W-:Y:S05]  /*1a00*/  EXIT ;  /* 0x000000000000794d */ /* 0x000fea0003800000 */
.L_x_0:
[----:B------:R-:W-:-:S00]  /*1a10*/  BRA `(.L_x_0) ;  /* 0xfffffffc00fc7947 */ /* 0x000fc0000383ffff */
[----:B------:R-:W-:-:S00]  /*1a20*/  NOP ;  /* 0x0000000000007918 */ /* 0x000fc00000000000 */
        /* <DEDUP_REMOVED lines=13> */
.L_x_1:


//--------------------- .nv.global.init           --------------------------
	.section	.nv.global.init,"aw",@progbits
.nv.global.init:
	.type		_$_str,@object
	.size		_$_str,(_$_str_$_2 - _$_str)
_$_str:
        /*0000*/ 	.byte	0x5f, 0x5f, 0x43, 0x55, 0x44, 0x41, 0x5f, 0x46, 0x54, 0x5a, 0x00
	.type		_$_str_$_2,@object
	.size		_$_str_$_2,(.L_1 - _$_str_$_2)
_$_str_$_2:
        /*000b*/ 	.byte	0x5f, 0x5f, 0x43, 0x55, 0x44, 0x41, 0x5f, 0x50, 0x52, 0x45, 0x43, 0x5f, 0x53, 0x51, 0x52, 0x54
        /*001b*/ 	.byte	0x00
.L_1:


//--------------------- .nv.shared.triton_poi_fused__native_batch_norm_legit_no_training_add_relu_17 --------------------------
	.section	.nv.shared.triton_poi_fused__native_batch_norm_legit_no_training_add_relu_17,"aw",@nobits
	.sectionflags	@""
	.align	16
	.zero		1024


//--------------------- .nv.constant0.triton_poi_fused__native_batch_norm_legit_no_training_add_relu_17 --------------------------
	.section	.nv.constant0.triton_poi_fused__native_batch_norm_legit_no_training_add_relu_17,"a",@progbits
	.sectionflags	@""
	.align	4
.nv.constant0.triton_poi_fused__native_batch_norm_legit_no_training_add_relu_17:
	.zero		600
